//
// Generated by NVIDIA NVVM Compiler
//
// Compiler Build ID: CL-36424714
// Cuda compilation tools, release 13.0, V13.0.88
// Based on NVVM 20.0.0
//

.version 9.0
.target sm_100
.address_size 64

	// .globl	_Z12int32_t_multPiS_S_i

.visible .entry _Z12int32_t_multPiS_S_i(
	.param .u64 .ptr .align 1 _Z12int32_t_multPiS_S_i_param_0,
	.param .u64 .ptr .align 1 _Z12int32_t_multPiS_S_i_param_1,
	.param .u64 .ptr .align 1 _Z12int32_t_multPiS_S_i_param_2,
	.param .u32 _Z12int32_t_multPiS_S_i_param_3
)
{
	.reg .pred 	%p<2>;
	.reg .b32 	%r<9>;
	.reg .b64 	%rd<11>;

	ld.param.u64 	%rd1, [_Z12int32_t_multPiS_S_i_param_0];
	ld.param.u64 	%rd2, [_Z12int32_t_multPiS_S_i_param_1];
	ld.param.u64 	%rd3, [_Z12int32_t_multPiS_S_i_param_2];
	ld.param.u32 	%r2, [_Z12int32_t_multPiS_S_i_param_3];
	mov.u32 	%r3, %ctaid.x;
	mov.u32 	%r4, %ntid.x;
	mov.u32 	%r5, %tid.x;
	mad.lo.s32 	%r1, %r3, %r4, %r5;
	setp.ge.s32 	%p1, %r1, %r2;
	@%p1 bra 	$L__BB0_2;
	cvta.to.global.u64 	%rd4, %rd1;
	cvta.to.global.u64 	%rd5, %rd2;
	cvta.to.global.u64 	%rd6, %rd3;
	mul.wide.s32 	%rd7, %r1, 4;
	add.s64 	%rd8, %rd4, %rd7;
	ld.global.u32 	%r6, [%rd8];
	add.s64 	%rd9, %rd5, %rd7;
	ld.global.u32 	%r7, [%rd9];
	mul.lo.s32 	%r8, %r7, %r6;
	add.s64 	%rd10, %rd6, %rd7;
	st.global.u32 	[%rd10], %r8;
$L__BB0_2:
	ret;

}


// ===== COMPILED SASS (sm_100) =====

	.target	sm_100

	.elftype	@"ET_EXEC"


//--------------------- .note.nv.tkinfo           --------------------------
	.section	.note.nv.tkinfo,"",@"SHT_NOTE"
	.sectionflags	@"SHF_NOTE_NV_TKINFO"
	.tkinfo
        /*0018*/ 	.word	0x00000002
        /*0030*/ 	.string	""
        /*0030*/ 	.string	"ptxas"
        /*0030*/ 	.string	"Cuda compilation tools, release 13.0, V13.0.88"
        /*0030*/ 	.string	"Build cuda_13.0.r13.0/compiler.36424714_0"
        /*0030*/ 	.string	"-arch sm_100 -m 64 "



//--------------------- .note.nv.cuinfo           --------------------------
	.section	.note.nv.cuinfo,"",@"SHT_NOTE"
	.sectionflags	@"SHF_NOTE_NV_CUINFO"
        /*0018*/ 	.short	0x0002
        /*001a*/ 	.short	0x0064
        /*001c*/ 	.short	0x0082
	.zero		2


//--------------------- .nv.info                  --------------------------
	.section	.nv.info,"",@"SHT_CUDA_INFO"
	.align	4


	//----- nvinfo : EIATTR_REGCOUNT
	.align		4
        /*0000*/ 	.byte	0x04, 0x2f
        /*0002*/ 	.short	(.L_1 - .L_0)
	.align		4
.L_0:
        /*0004*/ 	.word	index@(_Z12int32_t_multPiS_S_i)
        /*0008*/ 	.word	0x0000000c


	//----- nvinfo : EIATTR_FRAME_SIZE
	.align		4
.L_1:
        /*000c*/ 	.byte	0x04, 0x11
        /*000e*/ 	.short	(.L_3 - .L_2)
	.align		4
.L_2:
        /*0010*/ 	.word	index@(_Z12int32_t_multPiS_S_i)
        /*0014*/ 	.word	0x00000000


	//----- nvinfo : EIATTR_MIN_STACK_SIZE
	.align		4
.L_3:
        /*0018*/ 	.byte	0x04, 0x12
        /*001a*/ 	.short	(.L_5 - .L_4)
	.align		4
.L_4:
        /*001c*/ 	.word	index@(_Z12int32_t_multPiS_S_i)
        /*0020*/ 	.word	0x00000000
.L_5:


//--------------------- .nv.compat                --------------------------
	.section	.nv.compat,"",@"SHT_CUDA_COMPAT_INFO"
	.align	4
        /*0000*/ 	.byte	0x02, 0x09, 0x00, 0x00, 0x02, 0x02, 0x01, 0x00, 0x02, 0x05, 0x05, 0x00, 0x03, 0x07, 0x01, 0x01
        /*0010*/ 	.byte	0x02, 0x03, 0x00, 0x00, 0x02, 0x06, 0x01, 0x00, 0x04, 0x0b, 0x08, 0x00, 0x09, 0x00, 0x00, 0x00
        /*0020*/ 	.byte	0x00, 0x00, 0x00, 0x00


//--------------------- .nv.info._Z12int32_t_multPiS_S_i --------------------------
	.section	.nv.info._Z12int32_t_multPiS_S_i,"",@"SHT_CUDA_INFO"
	.sectionflags	@""
	.align	4


	//----- nvinfo : EIATTR_CUDA_API_VERSION
	.align		4
        /*0000*/ 	.byte	0x04, 0x37
        /*0002*/ 	.short	(.L_7 - .L_6)
.L_6:
        /*0004*/ 	.word	0x00000082


	//----- nvinfo : EIATTR_KPARAM_INFO
	.align		4
.L_7:
        /*0008*/ 	.byte	0x04, 0x17
        /*000a*/ 	.short	(.L_9 - .L_8)
.L_8:
        /*000c*/ 	.word	0x00000000
        /*0010*/ 	.short	0x0003
        /*0012*/ 	.short	0x0018
        /*0014*/ 	.byte	0x00, 0xf0, 0x11, 0x00


	//----- nvinfo : EIATTR_KPARAM_INFO
	.align		4
.L_9:
        /*0018*/ 	.byte	0x04, 0x17
        /*001a*/ 	.short	(.L_11 - .L_10)
.L_10:
        /*001c*/ 	.word	0x00000000
        /*0020*/ 	.short	0x0002
        /*0022*/ 	.short	0x0010
        /*0024*/ 	.byte	0x00, 0xf5, 0x21, 0x00


	//----- nvinfo : EIATTR_KPARAM_INFO
	.align		4
.L_11:
        /*0028*/ 	.byte	0x04, 0x17
        /*002a*/ 	.short	(.L_13 - .L_12)
.L_12:
        /*002c*/ 	.word	0x00000000
        /*0030*/ 	.short	0x0001
        /*0032*/ 	.short	0x0008
        /*0034*/ 	.byte	0x00, 0xf5, 0x21, 0x00


	//----- nvinfo : EIATTR_KPARAM_INFO
	.align		4
.L_13:
        /*0038*/ 	.byte	0x04, 0x17
        /*003a*/ 	.short	(.L_15 - .L_14)
.L_14:
        /*003c*/ 	.word	0x00000000
        /*0040*/ 	.short	0x0000
        /*0042*/ 	.short	0x0000
        /*0044*/ 	.byte	0x00, 0xf5, 0x21, 0x00


	//----- nvinfo : EIATTR_SPARSE_MMA_MASK
	.align		4
.L_15:
        /*0048*/ 	.byte	0x03, 0x50
        /*004a*/ 	.short	0x0000


	//----- nvinfo : EIATTR_MAXREG_COUNT
	.align		4
        /*004c*/ 	.byte	0x03, 0x1b
        /*004e*/ 	.short	0x00ff


	//----- nvinfo : EIATTR_MERCURY_ISA_VERSION
	.align		4
        /*0050*/ 	.byte	0x03, 0x5f
        /*0052*/ 	.short	0x0101


	//----- nvinfo : EIATTR_VRC_CTA_INIT_COUNT
	.align		4
        /*0054*/ 	.byte	0x02, 0x4a
	.zero		1
	.zero		1


	//----- nvinfo : EIATTR_EXIT_INSTR_OFFSETS
	.align		4
        /*0058*/ 	.byte	0x04, 0x1c
        /*005a*/ 	.short	(.L_17 - .L_16)


	//   ....[0]....
.L_16:
        /*005c*/ 	.word	0x00000070


	//   ....[1]....
        /*0060*/ 	.word	0x00000130


	//----- nvinfo : EIATTR_CBANK_PARAM_SIZE
	.align		4
.L_17:
        /*0064*/ 	.byte	0x03, 0x19
        /*0066*/ 	.short	0x001c


	//----- nvinfo : EIATTR_PARAM_CBANK
	.align		4
        /*0068*/ 	.byte	0x04, 0x0a
        /*006a*/ 	.short	(.L_19 - .L_18)
	.align		4
.L_18:
        /*006c*/ 	.word	index@(.nv.constant0._Z12int32_t_multPiS_S_i)
        /*0070*/ 	.short	0x0380
        /*0072*/ 	.short	0x001c


	//----- nvinfo : EIATTR_SW_WAR
	.align		4
.L_19:
        /*0074*/ 	.byte	0x04, 0x36
        /*0076*/ 	.short	(.L_21 - .L_20)
.L_20:
        /*0078*/ 	.word	0x00000008
.L_21:


//--------------------- .nv.callgraph             --------------------------
	.section	.nv.callgraph,"",@"SHT_CUDA_CALLGRAPH"
	.align	4
	.sectionentsize	8
	.align		4
        /*0000*/ 	.word	0x00000000
	.align		4
        /*0004*/ 	.word	0xffffffff
	.align		4
        /*0008*/ 	.word	0x00000000
	.align		4
        /*000c*/ 	.word	0xfffffffe
	.align		4
        /*0010*/ 	.word	0x00000000
	.align		4
        /*0014*/ 	.word	0xfffffffd
	.align		4
        /*0018*/ 	.word	0x00000000
	.align		4
        /*001c*/ 	.word	0xfffffffc


//--------------------- .text._Z12int32_t_multPiS_S_i --------------------------
	.section	.text._Z12int32_t_multPiS_S_i,"ax",@progbits
	.align	128
        .global         _Z12int32_t_multPiS_S_i
        .type           _Z12int32_t_multPiS_S_i,@function
        .size           _Z12int32_t_multPiS_S_i,(.L_x_1 - _Z12int32_t_multPiS_S_i)
        .other          _Z12int32_t_multPiS_S_i,@"STO_CUDA_ENTRY STV_DEFAULT"
_Z12int32_t_multPiS_S_i:
.text._Z12int32_t_multPiS_S_i:
[----:B------:R-:W-:Y:S01]  /*0000*/  LDC R1, c[0x0][0x37c] ;  /* 0x0000df00ff017b82 */ /* 0x000fe20000000800 */
[----:B------:R-:W0:Y:S07]  /*0010*/  S2R R0, SR_TID.X ;  /* 0x0000000000007919 */ /* 0x000e2e0000002100 */
[----:B------:R-:W0:Y:S01]  /*0020*/  S2UR UR4, SR_CTAID.X ;  /* 0x00000000000479c3 */ /* 0x000e220000002500 */
[----:B------:R-:W1:Y:S07]  /*0030*/  LDCU UR5, c[0x0][0x398] ;  /* 0x00007300ff0577ac */ /* 0x000e6e0008000800 */
[----:B------:R-:W0:Y:S02]  /*0040*/  LDC R9, c[0x0][0x360] ;  /* 0x0000d800ff097b82 */ /* 0x000e240000000800 */
[----:B0-----:R-:W-:-:S05]  /*0050*/  IMAD R9, R9, UR4, R0 ;  /* 0x0000000409097c24 */ /* 0x001fca000f8e0200 */
[----:B-1----:R-:W-:-:S13]  /*0060*/  ISETP.GE.AND P0, PT, R9, UR5, PT ;  /* 0x0000000509007c0c */ /* 0x002fda000bf06270 */
[----:B------:R-:W-:Y:S05]  /*0070*/  @P0 EXIT ;  /* 0x000000000000094d */ /* 0x000fea0003800000 */
[----:B------:R-:W0:Y:S01]  /*0080*/  LDC.64 R2, c[0x0][0x380] ;  /* 0x0000e000ff027b82 */ /* 0x000e220000000a00 */
[----:B------:R-:W1:Y:S07]  /*0090*/  LDCU.64 UR4, c[0x0][0x358] ;  /* 0x00006b00ff0477ac */ /* 0x000e6e0008000a00 */
[----:B------:R-:W2:Y:S08]  /*00a0*/  LDC.64 R4, c[0x0][0x388] ;  /* 0x0000e200ff047b82 */ /* 0x000eb00000000a00 */
[----:B------:R-:W3:Y:S01]  /*00b0*/  LDC.64 R6, c[0x0][0x390] ;  /* 0x0000e400ff067b82 */ /* 0x000ee20000000a00 */
[----:B0-----:R-:W-:-:S06]  /*00c0*/  IMAD.WIDE R2, R9, 0x4, R2 ;  /* 0x0000000409027825 */ /* 0x001fcc00078e0202 */
[----:B-1----:R-:W4:Y:S01]  /*00d0*/  LDG.E R2, desc[UR4][R2.64] ;  /* 0x0000000402027981 */ /* 0x002f22000c1e1900 */
[----:B--2---:R-:W-:-:S06]  /*00e0*/  IMAD.WIDE R4, R9, 0x4, R4 ;  /* 0x0000000409047825 */ /* 0x004fcc00078e0204 */
[----:B------:R-:W4:Y:S01]  /*00f0*/  LDG.E R5, desc[UR4][R4.64] ;  /* 0x0000000404057981 */ /* 0x000f22000c1e1900 */
[----:B---3--:R-:W-:-:S04]  /*0100*/  IMAD.WIDE R6, R9, 0x4, R6 ;  /* 0x0000000409067825 */ /* 0x008fc800078e0206 */
[----:B----4-:R-:W-:-:S05]  /*0110*/  IMAD R9, R2, R5, RZ ;  /* 0x0000000502097224 */ /* 0x010fca00078e02ff */
[----:B------:R-:W-:Y:S01]  /*0120*/  STG.E desc[UR4][R6.64], R9 ;  /* 0x0000000906007986 */ /* 0x000fe2000c101904 */
[----:B------:R-:W-:Y:S05]  /*0130*/  EXIT ;  /* 0x000000000000794d */ /* 0x000fea0003800000 */
.L_x_0:
[----:B------:R-:W-:-:S00]  /*0140*/  BRA `(.L_x_0) ;  /* 0xfffffffc00fc7947 */ /* 0x000fc0000383ffff */
[----:B------:R-:W-:-:S00]  /*0150*/  NOP ;  /* 0x0000000000007918 */ /* 0x000fc00000000000 */
        /* <DEDUP_REMOVED lines=10> */
.L_x_1:


//--------------------- .nv.shared.reserved.0     --------------------------
	.section	.nv.shared.reserved.0,"aw",@nobits
	.weak		__nv_reservedSMEM_offset_0_alias
	.size		__nv_reservedSMEM_offset_0_alias, 0, 64
	.other		__nv_reservedSMEM_offset_0_alias,@"STO_CUDA_RESERVED_SHARED STV_DEFAULT"
__nv_reservedSMEM_offset_0_alias:
	.zero		0
	.zero		64


//--------------------- .nv.constant0._Z12int32_t_multPiS_S_i --------------------------
	.section	.nv.constant0._Z12int32_t_multPiS_S_i,"a",@progbits
	.sectionflags	@""
	.align	4
.nv.constant0._Z12int32_t_multPiS_S_i:
	.zero		924


//--------------------- SYMBOLS --------------------------

	.type		.nv.reservedSmem.offset0,@object
	.size		.nv.reservedSmem.offset0,0x4
